//
// Generated by NVIDIA NVVM Compiler
//
// Compiler Build ID: CL-36424714
// Cuda compilation tools, release 13.0, V13.0.88
// Based on NVVM 20.0.0
//

.version 9.0
.target sm_100
.address_size 64

	// .globl	_Z14matmult_kernelPKfS0_Pfiiii

.visible .entry _Z14matmult_kernelPKfS0_Pfiiii(
	.param .u64 .ptr .align 1 _Z14matmult_kernelPKfS0_Pfiiii_param_0,
	.param .u64 .ptr .align 1 _Z14matmult_kernelPKfS0_Pfiiii_param_1,
	.param .u64 .ptr .align 1 _Z14matmult_kernelPKfS0_Pfiiii_param_2,
	.param .u32 _Z14matmult_kernelPKfS0_Pfiiii_param_3,
	.param .u32 _Z14matmult_kernelPKfS0_Pfiiii_param_4,
	.param .u32 _Z14matmult_kernelPKfS0_Pfiiii_param_5,
	.param .u32 _Z14matmult_kernelPKfS0_Pfiiii_param_6
)
{
	.reg .pred 	%p<14>;
	.reg .b32 	%r<70>;
	.reg .b32 	%f<85>;
	.reg .b64 	%rd<40>;
	.reg .b64 	%fd<30>;

	ld.param.u64 	%rd5, [_Z14matmult_kernelPKfS0_Pfiiii_param_0];
	ld.param.u64 	%rd6, [_Z14matmult_kernelPKfS0_Pfiiii_param_1];
	ld.param.u64 	%rd4, [_Z14matmult_kernelPKfS0_Pfiiii_param_2];
	ld.param.u32 	%r29, [_Z14matmult_kernelPKfS0_Pfiiii_param_3];
	ld.param.u32 	%r26, [_Z14matmult_kernelPKfS0_Pfiiii_param_4];
	ld.param.u32 	%r27, [_Z14matmult_kernelPKfS0_Pfiiii_param_5];
	ld.param.u32 	%r28, [_Z14matmult_kernelPKfS0_Pfiiii_param_6];
	cvta.to.global.u64 	%rd1, %rd6;
	cvta.to.global.u64 	%rd2, %rd5;
	mov.u32 	%r30, %tid.x;
	mov.u32 	%r31, %ctaid.x;
	mov.u32 	%r32, %ntid.x;
	mad.lo.s32 	%r33, %r31, %r32, %r30;
	mul.lo.s32 	%r34, %r28, %r26;
	div.s32 	%r1, %r33, %r34;
	div.s32 	%r35, %r33, %r28;
	rem.s32 	%r2, %r35, %r26;
	mul.lo.s32 	%r36, %r35, %r28;
	sub.s32 	%r3, %r33, %r36;
	mul.lo.s32 	%r37, %r34, %r29;
	setp.ge.s32 	%p1, %r33, %r37;
	@%p1 bra 	$L__BB0_18;
	setp.lt.s32 	%p2, %r27, 1;
	mov.f64 	%fd28, 0d0000000000000000;
	@%p2 bra 	$L__BB0_14;
	mad.lo.s32 	%r39, %r1, %r26, %r2;
	mul.lo.s32 	%r4, %r39, %r27;
	mul.lo.s32 	%r5, %r1, %r28;
	and.b32  	%r6, %r27, 7;
	setp.lt.u32 	%p3, %r27, 8;
	mov.b32 	%r68, 0;
	mov.f32 	%f84, 0f00000000;
	@%p3 bra 	$L__BB0_5;
	and.b32  	%r68, %r27, 2147483640;
	neg.s32 	%r66, %r68;
	mad.lo.s32 	%r65, %r5, %r27, %r3;
	shl.b32 	%r10, %r27, 3;
	add.s64 	%rd3, %rd2, 16;
	mov.f32 	%f84, 0f00000000;
	mul.wide.u32 	%rd11, %r27, 4;
	mov.u32 	%r64, %r4;
$L__BB0_4:
	.pragma "nounroll";
	mul.wide.s32 	%rd7, %r64, 4;
	add.s64 	%rd8, %rd3, %rd7;
	ld.global.f32 	%f17, [%rd8+-16];
	mul.wide.s32 	%rd9, %r65, 4;
	add.s64 	%rd10, %rd1, %rd9;
	ld.global.f32 	%f18, [%rd10];
	sub.f32 	%f19, %f17, %f18;
	add.f32 	%f20, %f84, %f19;
	ld.global.f32 	%f21, [%rd8+-12];
	add.s64 	%rd12, %rd10, %rd11;
	ld.global.f32 	%f22, [%rd12];
	sub.f32 	%f23, %f21, %f22;
	add.f32 	%f24, %f20, %f23;
	ld.global.f32 	%f25, [%rd8+-8];
	add.s64 	%rd13, %rd12, %rd11;
	ld.global.f32 	%f26, [%rd13];
	sub.f32 	%f27, %f25, %f26;
	add.f32 	%f28, %f24, %f27;
	ld.global.f32 	%f29, [%rd8+-4];
	add.s64 	%rd14, %rd13, %rd11;
	ld.global.f32 	%f30, [%rd14];
	sub.f32 	%f31, %f29, %f30;
	add.f32 	%f32, %f28, %f31;
	ld.global.f32 	%f33, [%rd8];
	add.s64 	%rd15, %rd14, %rd11;
	ld.global.f32 	%f34, [%rd15];
	sub.f32 	%f35, %f33, %f34;
	add.f32 	%f36, %f32, %f35;
	ld.global.f32 	%f37, [%rd8+4];
	add.s64 	%rd16, %rd15, %rd11;
	ld.global.f32 	%f38, [%rd16];
	sub.f32 	%f39, %f37, %f38;
	add.f32 	%f40, %f36, %f39;
	ld.global.f32 	%f41, [%rd8+8];
	add.s64 	%rd17, %rd16, %rd11;
	ld.global.f32 	%f42, [%rd17];
	sub.f32 	%f43, %f41, %f42;
	add.f32 	%f44, %f40, %f43;
	ld.global.f32 	%f45, [%rd8+12];
	add.s64 	%rd18, %rd17, %rd11;
	ld.global.f32 	%f46, [%rd18];
	sub.f32 	%f47, %f45, %f46;
	add.f32 	%f84, %f44, %f47;
	add.s32 	%r66, %r66, 8;
	add.s32 	%r65, %r65, %r10;
	add.s32 	%r64, %r64, 8;
	setp.ne.s32 	%p4, %r66, 0;
	@%p4 bra 	$L__BB0_4;
$L__BB0_5:
	setp.eq.s32 	%p5, %r6, 0;
	@%p5 bra 	$L__BB0_13;
	and.b32  	%r18, %r27, 3;
	setp.lt.u32 	%p6, %r6, 4;
	@%p6 bra 	$L__BB0_8;
	add.s32 	%r40, %r68, %r4;
	mul.wide.s32 	%rd19, %r40, 4;
	add.s64 	%rd20, %rd2, %rd19;
	ld.global.f32 	%f49, [%rd20];
	add.s32 	%r41, %r68, %r5;
	mad.lo.s32 	%r42, %r41, %r27, %r3;
	mul.wide.s32 	%rd21, %r42, 4;
	add.s64 	%rd22, %rd1, %rd21;
	ld.global.f32 	%f50, [%rd22];
	sub.f32 	%f51, %f49, %f50;
	add.f32 	%f52, %f84, %f51;
	ld.global.f32 	%f53, [%rd20+4];
	mul.wide.u32 	%rd23, %r27, 4;
	add.s64 	%rd24, %rd22, %rd23;
	ld.global.f32 	%f54, [%rd24];
	sub.f32 	%f55, %f53, %f54;
	add.f32 	%f56, %f52, %f55;
	ld.global.f32 	%f57, [%rd20+8];
	add.s64 	%rd25, %rd24, %rd23;
	ld.global.f32 	%f58, [%rd25];
	sub.f32 	%f59, %f57, %f58;
	add.f32 	%f60, %f56, %f59;
	ld.global.f32 	%f61, [%rd20+12];
	add.s64 	%rd26, %rd25, %rd23;
	ld.global.f32 	%f62, [%rd26];
	sub.f32 	%f63, %f61, %f62;
	add.f32 	%f84, %f60, %f63;
	add.s32 	%r68, %r68, 4;
$L__BB0_8:
	setp.eq.s32 	%p7, %r18, 0;
	@%p7 bra 	$L__BB0_13;
	setp.eq.s32 	%p8, %r18, 1;
	@%p8 bra 	$L__BB0_11;
	add.s32 	%r43, %r68, %r4;
	mul.wide.s32 	%rd27, %r43, 4;
	add.s64 	%rd28, %rd2, %rd27;
	ld.global.f32 	%f65, [%rd28];
	add.s32 	%r44, %r68, %r5;
	mad.lo.s32 	%r45, %r44, %r27, %r3;
	mul.wide.s32 	%rd29, %r45, 4;
	add.s64 	%rd30, %rd1, %rd29;
	ld.global.f32 	%f66, [%rd30];
	sub.f32 	%f67, %f65, %f66;
	add.f32 	%f68, %f84, %f67;
	ld.global.f32 	%f69, [%rd28+4];
	mul.wide.u32 	%rd31, %r27, 4;
	add.s64 	%rd32, %rd30, %rd31;
	ld.global.f32 	%f70, [%rd32];
	sub.f32 	%f71, %f69, %f70;
	add.f32 	%f84, %f68, %f71;
	add.s32 	%r68, %r68, 2;
$L__BB0_11:
	and.b32  	%r46, %r27, 1;
	setp.eq.b32 	%p9, %r46, 1;
	not.pred 	%p10, %p9;
	@%p10 bra 	$L__BB0_13;
	add.s32 	%r47, %r68, %r4;
	mul.wide.s32 	%rd33, %r47, 4;
	add.s64 	%rd34, %rd2, %rd33;
	ld.global.f32 	%f72, [%rd34];
	add.s32 	%r48, %r68, %r5;
	mad.lo.s32 	%r49, %r48, %r27, %r3;
	mul.wide.s32 	%rd35, %r49, 4;
	add.s64 	%rd36, %rd1, %rd35;
	ld.global.f32 	%f73, [%rd36];
	sub.f32 	%f74, %f72, %f73;
	add.f32 	%f84, %f84, %f74;
$L__BB0_13:
	cvt.f64.f32 	%fd28, %f84;
$L__BB0_14:
	div.rn.f64 	%fd3, %fd28, 0dBFE3333333333333;
	fma.rn.f64 	%fd9, %fd3, 0d3FF71547652B82FE, 0d4338000000000000;
	{
	.reg .b32 %temp; 
	mov.b64 	{%r23, %temp}, %fd9;
	}
	mov.f64 	%fd10, 0dC338000000000000;
	add.rn.f64 	%fd11, %fd9, %fd10;
	fma.rn.f64 	%fd12, %fd11, 0dBFE62E42FEFA39EF, %fd3;
	fma.rn.f64 	%fd13, %fd11, 0dBC7ABC9E3B39803F, %fd12;
	fma.rn.f64 	%fd14, %fd13, 0d3E5ADE1569CE2BDF, 0d3E928AF3FCA213EA;
	fma.rn.f64 	%fd15, %fd14, %fd13, 0d3EC71DEE62401315;
	fma.rn.f64 	%fd16, %fd15, %fd13, 0d3EFA01997C89EB71;
	fma.rn.f64 	%fd17, %fd16, %fd13, 0d3F2A01A014761F65;
	fma.rn.f64 	%fd18, %fd17, %fd13, 0d3F56C16C1852B7AF;
	fma.rn.f64 	%fd19, %fd18, %fd13, 0d3F81111111122322;
	fma.rn.f64 	%fd20, %fd19, %fd13, 0d3FA55555555502A1;
	fma.rn.f64 	%fd21, %fd20, %fd13, 0d3FC5555555555511;
	fma.rn.f64 	%fd22, %fd21, %fd13, 0d3FE000000000000B;
	fma.rn.f64 	%fd23, %fd22, %fd13, 0d3FF0000000000000;
	fma.rn.f64 	%fd24, %fd23, %fd13, 0d3FF0000000000000;
	{
	.reg .b32 %temp; 
	mov.b64 	{%r24, %temp}, %fd24;
	}
	{
	.reg .b32 %temp; 
	mov.b64 	{%temp, %r25}, %fd24;
	}
	shl.b32 	%r50, %r23, 20;
	add.s32 	%r51, %r50, %r25;
	mov.b64 	%fd29, {%r24, %r51};
	{
	.reg .b32 %temp; 
	mov.b64 	{%temp, %r52}, %fd3;
	}
	mov.b32 	%f75, %r52;
	abs.f32 	%f13, %f75;
	setp.lt.f32 	%p11, %f13, 0f4086232B;
	@%p11 bra 	$L__BB0_17;
	setp.lt.f64 	%p12, %fd3, 0d0000000000000000;
	add.f64 	%fd25, %fd3, 0d7FF0000000000000;
	selp.f64 	%fd29, 0d0000000000000000, %fd25, %p12;
	setp.geu.f32 	%p13, %f13, 0f40874800;
	@%p13 bra 	$L__BB0_17;
	shr.u32 	%r53, %r23, 31;
	add.s32 	%r54, %r23, %r53;
	shr.s32 	%r55, %r54, 1;
	shl.b32 	%r56, %r55, 20;
	add.s32 	%r57, %r25, %r56;
	mov.b64 	%fd26, {%r24, %r57};
	sub.s32 	%r58, %r23, %r55;
	shl.b32 	%r59, %r58, 20;
	add.s32 	%r60, %r59, 1072693248;
	mov.b32 	%r61, 0;
	mov.b64 	%fd27, {%r61, %r60};
	mul.f64 	%fd29, %fd27, %fd26;
$L__BB0_17:
	cvt.rn.f32.f64 	%f76, %fd29;
	mad.lo.s32 	%r62, %r1, %r26, %r2;
	mad.lo.s32 	%r63, %r62, %r28, %r3;
	cvta.to.global.u64 	%rd37, %rd4;
	mul.wide.s32 	%rd38, %r63, 4;
	add.s64 	%rd39, %rd37, %rd38;
	st.global.f32 	[%rd39], %f76;
$L__BB0_18:
	ret;

}


// ===== COMPILED SASS (sm_100) =====

	.target	sm_100

	.elftype	@"ET_EXEC"


//--------------------- .note.nv.tkinfo           --------------------------
	.section	.note.nv.tkinfo,"",@"SHT_NOTE"
	.sectionflags	@"SHF_NOTE_NV_TKINFO"
	.tkinfo
        /*0018*/ 	.word	0x00000002
        /*0030*/ 	.string	""
        /*0030*/ 	.string	"ptxas"
        /*0030*/ 	.string	"Cuda compilation tools, release 13.0, V13.0.88"
        /*0030*/ 	.string	"Build cuda_13.0.r13.0/compiler.36424714_0"
        /*0030*/ 	.string	"-arch sm_100 -m 64 "



//--------------------- .note.nv.cuinfo           --------------------------
	.section	.note.nv.cuinfo,"",@"SHT_NOTE"
	.sectionflags	@"SHF_NOTE_NV_CUINFO"
        /*0018*/ 	.short	0x0002
        /*001a*/ 	.short	0x0064
        /*001c*/ 	.short	0x0082
	.zero		2


//--------------------- .nv.info                  --------------------------
	.section	.nv.info,"",@"SHT_CUDA_INFO"
	.align	4


	//----- nvinfo : EIATTR_REGCOUNT
	.align		4
        /*0000*/ 	.byte	0x04, 0x2f
        /*0002*/ 	.short	(.L_1 - .L_0)
	.align		4
.L_0:
        /*0004*/ 	.word	index@(_Z14matmult_kernelPKfS0_Pfiiii)
        /*0008*/ 	.word	0x00000020


	//----- nvinfo : EIATTR_FRAME_SIZE
	.align		4
.L_1:
        /*000c*/ 	.byte	0x04, 0x11
        /*000e*/ 	.short	(.L_3 - .L_2)
	.align		4
.L_2:
        /*0010*/ 	.word	index@($__internal_0_$__cuda_sm20_div_rn_f64_full)
        /*0014*/ 	.word	0x00000000


	//----- nvinfo : EIATTR_FRAME_SIZE
	.align		4
.L_3:
        /*0018*/ 	.byte	0x04, 0x11
        /*001a*/ 	.short	(.L_5 - .L_4)
	.align		4
.L_4:
        /*001c*/ 	.word	index@(_Z14matmult_kernelPKfS0_Pfiiii)
        /*0020*/ 	.word	0x00000000


	//----- nvinfo : EIATTR_MIN_STACK_SIZE
	.align		4
.L_5:
        /*0024*/ 	.byte	0x04, 0x12
        /*0026*/ 	.short	(.L_7 - .L_6)
	.align		4
.L_6:
        /*0028*/ 	.word	index@(_Z14matmult_kernelPKfS0_Pfiiii)
        /*002c*/ 	.word	0x00000000
.L_7:


//--------------------- .nv.compat                --------------------------
	.section	.nv.compat,"",@"SHT_CUDA_COMPAT_INFO"
	.align	4
        /*0000*/ 	.byte	0x02, 0x09, 0x00, 0x00, 0x02, 0x02, 0x01, 0x00, 0x02, 0x05, 0x05, 0x00, 0x03, 0x07, 0x01, 0x01
        /*0010*/ 	.byte	0x02, 0x03, 0x00, 0x00, 0x02, 0x06, 0x01, 0x00, 0x04, 0x0b, 0x08, 0x00, 0x01, 0x00, 0x00, 0x00
        /*0020*/ 	.byte	0x00, 0x00, 0x00, 0x00


//--------------------- .nv.info._Z14matmult_kernelPKfS0_Pfiiii --------------------------
	.section	.nv.info._Z14matmult_kernelPKfS0_Pfiiii,"",@"SHT_CUDA_INFO"
	.sectionflags	@""
	.align	4


	//----- nvinfo : EIATTR_CUDA_API_VERSION
	.align		4
        /*0000*/ 	.byte	0x04, 0x37
        /*0002*/ 	.short	(.L_9 - .L_8)
.L_8:
        /*0004*/ 	.word	0x00000082


	//----- nvinfo : EIATTR_KPARAM_INFO
	.align		4
.L_9:
        /*0008*/ 	.byte	0x04, 0x17
        /*000a*/ 	.short	(.L_11 - .L_10)
.L_10:
        /*000c*/ 	.word	0x00000000
        /*0010*/ 	.short	0x0006
        /*0012*/ 	.short	0x0024
        /*0014*/ 	.byte	0x00, 0xf0, 0x11, 0x00


	//----- nvinfo : EIATTR_KPARAM_INFO
	.align		4
.L_11:
        /*0018*/ 	.byte	0x04, 0x17
        /*001a*/ 	.short	(.L_13 - .L_12)
.L_12:
        /*001c*/ 	.word	0x00000000
        /*0020*/ 	.short	0x0005
        /*0022*/ 	.short	0x0020
        /*0024*/ 	.byte	0x00, 0xf0, 0x11, 0x00


	//----- nvinfo : EIATTR_KPARAM_INFO
	.align		4
.L_13:
        /*0028*/ 	.byte	0x04, 0x17
        /*002a*/ 	.short	(.L_15 - .L_14)
.L_14:
        /*002c*/ 	.word	0x00000000
        /*0030*/ 	.short	0x0004
        /*0032*/ 	.short	0x001c
        /*0034*/ 	.byte	0x00, 0xf0, 0x11, 0x00


	//----- nvinfo : EIATTR_KPARAM_INFO
	.align		4
.L_15:
        /*0038*/ 	.byte	0x04, 0x17
        /*003a*/ 	.short	(.L_17 - .L_16)
.L_16:
        /*003c*/ 	.word	0x00000000
        /*0040*/ 	.short	0x0003
        /*0042*/ 	.short	0x0018
        /*0044*/ 	.byte	0x00, 0xf0, 0x11, 0x00


	//----- nvinfo : EIATTR_KPARAM_INFO
	.align		4
.L_17:
        /*0048*/ 	.byte	0x04, 0x17
        /*004a*/ 	.short	(.L_19 - .L_18)
.L_18:
        /*004c*/ 	.word	0x00000000
        /*0050*/ 	.short	0x0002
        /*0052*/ 	.short	0x0010
        /*0054*/ 	.byte	0x00, 0xf5, 0x21, 0x00


	//----- nvinfo : EIATTR_KPARAM_INFO
	.align		4
.L_19:
        /*0058*/ 	.byte	0x04, 0x17
        /*005a*/ 	.short	(.L_21 - .L_20)
.L_20:
        /*005c*/ 	.word	0x00000000
        /*0060*/ 	.short	0x0001
        /*0062*/ 	.short	0x0008
        /*0064*/ 	.byte	0x00, 0xf5, 0x21, 0x00


	//----- nvinfo : EIATTR_KPARAM_INFO
	.align		4
.L_21:
        /*0068*/ 	.byte	0x04, 0x17
        /*006a*/ 	.short	(.L_23 - .L_22)
.L_22:
        /*006c*/ 	.word	0x00000000
        /*0070*/ 	.short	0x0000
        /*0072*/ 	.short	0x0000
        /*0074*/ 	.byte	0x00, 0xf5, 0x21, 0x00


	//----- nvinfo : EIATTR_SPARSE_MMA_MASK
	.align		4
.L_23:
        /*0078*/ 	.byte	0x03, 0x50
        /*007a*/ 	.short	0x0000


	//----- nvinfo : EIATTR_MAXREG_COUNT
	.align		4
        /*007c*/ 	.byte	0x03, 0x1b
        /*007e*/ 	.short	0x00ff


	//----- nvinfo : EIATTR_MERCURY_ISA_VERSION
	.align		4
        /*0080*/ 	.byte	0x03, 0x5f
        /*0082*/ 	.short	0x0101


	//----- nvinfo : EIATTR_VRC_CTA_INIT_COUNT
	.align		4
        /*0084*/ 	.byte	0x02, 0x4a
	.zero		1
	.zero		1


	//----- nvinfo : EIATTR_EXIT_INSTR_OFFSETS
	.align		4
        /*0088*/ 	.byte	0x04, 0x1c
        /*008a*/ 	.short	(.L_25 - .L_24)


	//   ....[0]....
.L_24:
        /*008c*/ 	.word	0x00000400


	//   ....[1]....
        /*0090*/ 	.word	0x00001350


	//----- nvinfo : EIATTR_CRS_STACK_SIZE
	.align		4
.L_25:
        /*0094*/ 	.byte	0x04, 0x1e
        /*0096*/ 	.short	(.L_27 - .L_26)
.L_26:
        /*0098*/ 	.word	0x00000000


	//----- nvinfo : EIATTR_CBANK_PARAM_SIZE
	.align		4
.L_27:
        /*009c*/ 	.byte	0x03, 0x19
        /*009e*/ 	.short	0x0028


	//----- nvinfo : EIATTR_PARAM_CBANK
	.align		4
        /*00a0*/ 	.byte	0x04, 0x0a
        /*00a2*/ 	.short	(.L_29 - .L_28)
	.align		4
.L_28:
        /*00a4*/ 	.word	index@(.nv.constant0._Z14matmult_kernelPKfS0_Pfiiii)
        /*00a8*/ 	.short	0x0380
        /*00aa*/ 	.short	0x0028


	//----- nvinfo : EIATTR_SW_WAR
	.align		4
.L_29:
        /*00ac*/ 	.byte	0x04, 0x36
        /*00ae*/ 	.short	(.L_31 - .L_30)
.L_30:
        /*00b0*/ 	.word	0x00000008
.L_31:


//--------------------- .nv.callgraph             --------------------------
	.section	.nv.callgraph,"",@"SHT_CUDA_CALLGRAPH"
	.align	4
	.sectionentsize	8
	.align		4
        /*0000*/ 	.word	0x00000000
	.align		4
        /*0004*/ 	.word	0xffffffff
	.align		4
        /*0008*/ 	.word	0x00000000
	.align		4
        /*000c*/ 	.word	0xfffffffe
	.align		4
        /*0010*/ 	.word	0x00000000
	.align		4
        /*0014*/ 	.word	0xfffffffd
	.align		4
        /*0018*/ 	.word	0x00000000
	.align		4
        /*001c*/ 	.word	0xfffffffc


//--------------------- .text._Z14matmult_kernelPKfS0_Pfiiii --------------------------
	.section	.text._Z14matmult_kernelPKfS0_Pfiiii,"ax",@progbits
	.align	128
        .global         _Z14matmult_kernelPKfS0_Pfiiii
        .type           _Z14matmult_kernelPKfS0_Pfiiii,@function
        .size           _Z14matmult_kernelPKfS0_Pfiiii,(.L_x_14 - _Z14matmult_kernelPKfS0_Pfiiii)
        .other          _Z14matmult_kernelPKfS0_Pfiiii,@"STO_CUDA_ENTRY STV_DEFAULT"
_Z14matmult_kernelPKfS0_Pfiiii:
.text._Z14matmult_kernelPKfS0_Pfiiii:
[----:B------:R-:W-:Y:S08]  /*0000*/  LDC R1, c[0x0][0x37c] ;  /* 0x0000df00ff017b82 */ /* 0x000ff00000000800 */
[----:B------:R-:W0:Y:S01]  /*0010*/  LDC R19, c[0x0][0x3a4] ;  /* 0x0000e900ff137b82 */ /* 0x000e220000000800 */
[----:B------:R-:W1:Y:S07]  /*0020*/  S2R R16, SR_TID.X ;  /* 0x0000000000107919 */ /* 0x000e6e0000002100 */
[----:B------:R-:W1:Y:S08]  /*0030*/  S2UR UR4, SR_CTAID.X ;  /* 0x00000000000479c3 */ /* 0x000e700000002500 */
[----:B------:R-:W1:Y:S01]  /*0040*/  LDC R5, c[0x0][0x360] ;  /* 0x0000d800ff057b82 */ /* 0x000e620000000800 */
[----:B0-----:R-:W-:-:S07]  /*0050*/  IABS R2, R19 ;  /* 0x0000001300027213 */ /* 0x001fce0000000000 */
[----:B------:R-:W0:Y:S01]  /*0060*/  LDC R0, c[0x0][0x39c] ;  /* 0x0000e700ff007b82 */ /* 0x000e220000000800 */
[----:B------:R-:W2:Y:S01]  /*0070*/  I2F.RP R3, R2 ;  /* 0x0000000200037306 */ /* 0x000ea20000209400 */
[----:B-1----:R-:W-:Y:S01]  /*0080*/  IMAD R16, R5, UR4, R16 ;  /* 0x0000000405107c24 */ /* 0x002fe2000f8e0210 */
[----:B------:R-:W1:Y:S06]  /*0090*/  LDCU UR4, c[0x0][0x398] ;  /* 0x00007300ff0477ac */ /* 0x000e6c0008000800 */
[----:B--2---:R-:W2:Y:S01]  /*00a0*/  MUFU.RCP R3, R3 ;  /* 0x0000000300037308 */ /* 0x004ea20000001000 */
[-C--:B0-----:R-:W-:Y:S01]  /*00b0*/  IABS R5, R0.reuse ;  /* 0x0000000000057213 */ /* 0x081fe20000000000 */
[----:B------:R-:W-:-:S06]  /*00c0*/  IMAD R4, R19, R0, RZ ;  /* 0x0000000013047224 */ /* 0x000fcc00078e02ff */
[----:B------:R-:W0:Y:S01]  /*00d0*/  I2F.RP R12, R5 ;  /* 0x00000005000c7306 */ /* 0x000e220000209400 */
[----:B--2---:R-:W-:-:S07]  /*00e0*/  VIADD R6, R3, 0xffffffe ;  /* 0x0ffffffe03067836 */ /* 0x004fce0000000000 */
[----:B------:R2:W3:Y:S08]  /*00f0*/  F2I.FTZ.U32.TRUNC.NTZ R7, R6 ;  /* 0x0000000600077305 */ /* 0x0004f0000021f000 */
[----:B0-----:R-:W0:Y:S01]  /*0100*/  MUFU.RCP R12, R12 ;  /* 0x0000000c000c7308 */ /* 0x001e220000001000 */
[----:B--2---:R-:W-:Y:S02]  /*0110*/  HFMA2 R6, -RZ, RZ, 0, 0 ;  /* 0x00000000ff067431 */ /* 0x004fe400000001ff */
[----:B---3--:R-:W-:-:S04]  /*0120*/  IMAD.MOV R9, RZ, RZ, -R7 ;  /* 0x000000ffff097224 */ /* 0x008fc800078e0a07 */
[----:B------:R-:W-:Y:S01]  /*0130*/  IMAD R3, R9, R2, RZ ;  /* 0x0000000209037224 */ /* 0x000fe200078e02ff */
[----:B------:R-:W-:-:S03]  /*0140*/  IABS R9, R16 ;  /* 0x0000001000097213 */ /* 0x000fc60000000000 */
[----:B------:R-:W-:Y:S01]  /*0150*/  IMAD.HI.U32 R8, R7, R3, R6 ;  /* 0x0000000307087227 */ /* 0x000fe200078e0006 */
[----:B------:R-:W-:-:S03]  /*0160*/  IABS R6, R4 ;  /* 0x0000000400067213 */ /* 0x000fc60000000000 */
[----:B------:R-:W-:Y:S01]  /*0170*/  IMAD.MOV.U32 R7, RZ, RZ, R9 ;  /* 0x000000ffff077224 */ /* 0x000fe200078e0009 */
[----:B------:R-:W2:Y:S01]  /*0180*/  I2F.RP R10, R6 ;  /* 0x00000006000a7306 */ /* 0x000ea20000209400 */
[----:B0-----:R-:W-:Y:S02]  /*0190*/  VIADD R3, R12, 0xffffffe ;  /* 0x0ffffffe0c037836 */ /* 0x001fe40000000000 */
[----:B------:R-:W-:-:S05]  /*01a0*/  IMAD.HI.U32 R11, R8, R7, RZ ;  /* 0x00000007080b7227 */ /* 0x000fca00078e00ff */
[----:B------:R-:W-:Y:S01]  /*01b0*/  IADD3 R9, PT, PT, -R11, RZ, RZ ;  /* 0x000000ff0b097210 */ /* 0x000fe20007ffe1ff */
[----:B------:R-:W-:Y:S04]  /*01c0*/  F2I.FTZ.U32.TRUNC.NTZ R3, R3 ;  /* 0x0000000300037305 */ /* 0x000fe8000021f000 */
[----:B------:R-:W-:-:S04]  /*01d0*/  IMAD R9, R2, R9, R7 ;  /* 0x0000000902097224 */ /* 0x000fc800078e0207 */
[----:B--2---:R-:W0:Y:S01]  /*01e0*/  MUFU.RCP R10, R10 ;  /* 0x0000000a000a7308 */ /* 0x004e220000001000 */
[----:B------:R-:W-:-:S13]  /*01f0*/  ISETP.GT.U32.AND P1, PT, R2, R9, PT ;  /* 0x000000090200720c */ /* 0x000fda0003f24070 */
[-C--:B------:R-:W-:Y:S02]  /*0200*/  @!P1 IADD3 R9, PT, PT, R9, -R2.reuse, RZ ;  /* 0x8000000209099210 */ /* 0x080fe40007ffe0ff */
[----:B------:R-:W-:Y:S01]  /*0210*/  @!P1 IADD3 R11, PT, PT, R11, 0x1, RZ ;  /* 0x000000010b0b9810 */ /* 0x000fe20007ffe0ff */
[----:B0-----:R-:W-:Y:S01]  /*0220*/  VIADD R8, R10, 0xffffffe ;  /* 0x0ffffffe0a087836 */ /* 0x001fe20000000000 */
[----:B------:R-:W-:Y:S02]  /*0230*/  ISETP.GE.U32.AND P0, PT, R9, R2, PT ;  /* 0x000000020900720c */ /* 0x000fe40003f06070 */
[----:B------:R-:W-:Y:S01]  /*0240*/  LOP3.LUT R2, R16, R19, RZ, 0x3c, !PT ;  /* 0x0000001310027212 */ /* 0x000fe200078e3cff */
[----:B------:R0:W2:Y:S01]  /*0250*/  F2I.FTZ.U32.TRUNC.NTZ R9, R8 ;  /* 0x0000000800097305 */ /* 0x0000a2000021f000 */
[----:B------:R-:W-:Y:S02]  /*0260*/  ISETP.NE.AND P1, PT, R19, RZ, PT ;  /* 0x000000ff1300720c */ /* 0x000fe40003f25270 */
[----:B------:R-:W-:-:S02]  /*0270*/  ISETP.GE.AND P2, PT, R2, RZ, PT ;  /* 0x000000ff0200720c */ /* 0x000fc40003f46270 */
[----:B------:R-:W-:Y:S01]  /*0280*/  IADD3 R2, PT, PT, RZ, -R3, RZ ;  /* 0x80000003ff027210 */ /* 0x000fe20007ffe0ff */
[----:B0-----:R-:W-:-:S04]  /*0290*/  IMAD.MOV.U32 R8, RZ, RZ, RZ ;  /* 0x000000ffff087224 */ /* 0x001fc800078e00ff */
[----:B------:R-:W-:-:S04]  /*02a0*/  @P0 VIADD R11, R11, 0x1 ;  /* 0x000000010b0b0836 */ /* 0x000fc80000000000 */
[----:B------:R-:W-:Y:S02]  /*02b0*/  IMAD.MOV.U32 R10, RZ, RZ, R11 ;  /* 0x000000ffff0a7224 */ /* 0x000fe400078e000b */
[----:B------:R-:W-:Y:S01]  /*02c0*/  IMAD R11, R2, R5, RZ ;  /* 0x00000005020b7224 */ /* 0x000fe200078e02ff */
[----:B------:R-:W-:Y:S01]  /*02d0*/  MOV R2, RZ ;  /* 0x000000ff00027202 */ /* 0x000fe20000000f00 */
[----:B--2---:R-:W-:Y:S01]  /*02e0*/  IMAD.MOV R13, RZ, RZ, -R9 ;  /* 0x000000ffff0d7224 */ /* 0x004fe200078e0a09 */
[----:B------:R-:W-:Y:S02]  /*02f0*/  @!P2 IADD3 R10, PT, PT, -R10, RZ, RZ ;  /* 0x000000ff0a0aa210 */ /* 0x000fe40007ffe1ff */
[----:B------:R-:W-:Y:S01]  /*0300*/  @!P1 LOP3.LUT R10, RZ, R19, RZ, 0x33, !PT ;  /* 0x00000013ff0a9212 */ /* 0x000fe200078e33ff */
[----:B------:R-:W-:Y:S01]  /*0310*/  IMAD.HI.U32 R2, R3, R11, R2 ;  /* 0x0000000b03027227 */ /* 0x000fe200078e0002 */
[----:B------:R-:W-:Y:S02]  /*0320*/  IABS R11, R4 ;  /* 0x00000004000b7213 */ /* 0x000fe40000000000 */
[----:B------:R-:W-:Y:S01]  /*0330*/  IABS R17, R10 ;  /* 0x0000000a00117213 */ /* 0x000fe20000000000 */
[----:B------:R-:W-:-:S04]  /*0340*/  IMAD R3, R13, R6, RZ ;  /* 0x000000060d037224 */ /* 0x000fc800078e02ff */
[----:B------:R-:W-:Y:S01]  /*0350*/  IMAD.HI.U32 R8, R9, R3, R8 ;  /* 0x0000000309087227 */ /* 0x000fe200078e0008 */
[----:B------:R-:W-:-:S03]  /*0360*/  IADD3 R9, PT, PT, RZ, -R11, RZ ;  /* 0x8000000bff097210 */ /* 0x000fc60007ffe0ff */
[----:B-1----:R-:W-:Y:S02]  /*0370*/  IMAD R3, R4, UR4, RZ ;  /* 0x0000000404037c24 */ /* 0x002fe4000f8e02ff */
[----:B------:R-:W-:-:S03]  /*0380*/  IMAD.HI.U32 R2, R2, R17, RZ ;  /* 0x0000001102027227 */ /* 0x000fc600078e00ff */
[----:B------:R-:W-:Y:S01]  /*0390*/  ISETP.GE.AND P1, PT, R16, R3, PT ;  /* 0x000000031000720c */ /* 0x000fe20003f26270 */
[----:B------:R-:W-:-:S04]  /*03a0*/  IMAD.HI.U32 R14, R8, R7, RZ ;  /* 0x00000007080e7227 */ /* 0x000fc800078e00ff */
[----:B------:R-:W-:Y:S02]  /*03b0*/  IMAD.MOV R2, RZ, RZ, -R2 ;  /* 0x000000ffff027224 */ /* 0x000fe400078e0a02 */
[----:B------:R-:W-:Y:S02]  /*03c0*/  IMAD R7, R14, R9, R7 ;  /* 0x000000090e077224 */ /* 0x000fe400078e0207 */
[----:B------:R-:W-:-:S03]  /*03d0*/  IMAD R17, R5, R2, R17 ;  /* 0x0000000205117224 */ /* 0x000fc600078e0211 */
[----:B------:R-:W-:Y:S02]  /*03e0*/  ISETP.GT.U32.AND P3, PT, R6, R7, PT ;  /* 0x000000070600720c */ /* 0x000fe40003f64070 */
[----:B------:R-:W-:Y:S01]  /*03f0*/  ISETP.GT.U32.AND P0, PT, R5, R17, PT ;  /* 0x000000110500720c */ /* 0x000fe20003f04070 */
[----:B------:R-:W-:-:S12]  /*0400*/  @P1 EXIT ;  /* 0x000000000000194d */ /* 0x000fd80003800000 */
[----:B------:R-:W0:Y:S01]  /*0410*/  LDC R15, c[0x0][0x3a0] ;  /* 0x0000e800ff0f7b82 */ /* 0x000e220000000800 */
[----:B------:R-:W-:Y:S01]  /*0420*/  @!P0 IMAD.IADD R17, R17, 0x1, -R5 ;  /* 0x0000000111118824 */ /* 0x000fe200078e0a05 */
[----:B------:R-:W-:Y:S01]  /*0430*/  @!P3 IADD3 R7, PT, PT, R7, -R6, RZ ;  /* 0x800000060707b210 */ /* 0x000fe20007ffe0ff */
[----:B------:R-:W1:Y:S01]  /*0440*/  LDCU.64 UR6, c[0x0][0x358] ;  /* 0x00006b00ff0677ac */ /* 0x000e620008000a00 */
[----:B------:R-:W-:Y:S02]  /*0450*/  LOP3.LUT R2, R16, R4, RZ, 0x3c, !PT ;  /* 0x0000000410027212 */ /* 0x000fe400078e3cff */
[----:B------:R-:W-:Y:S02]  /*0460*/  ISETP.GT.U32.AND P1, PT, R5, R17, PT ;  /* 0x000000110500720c */ /* 0x000fe40003f24070 */
[----:B------:R-:W-:Y:S02]  /*0470*/  ISETP.GE.U32.AND P0, PT, R7, R6, PT ;  /* 0x000000060700720c */ /* 0x000fe40003f06070 */
[----:B------:R-:W-:-:S02]  /*0480*/  @!P3 IADD3 R14, PT, PT, R14, 0x1, RZ ;  /* 0x000000010e0eb810 */ /* 0x000fc40007ffe0ff */
[----:B------:R-:W-:Y:S02]  /*0490*/  ISETP.GE.AND P2, PT, R2, RZ, PT ;  /* 0x000000ff0200720c */ /* 0x000fe40003f46270 */
[----:B------:R-:W-:Y:S01]  /*04a0*/  ISETP.GE.AND P4, PT, R10, RZ, PT ;  /* 0x000000ff0a00720c */ /* 0x000fe20003f86270 */
[----:B------:R-:W-:Y:S01]  /*04b0*/  IMAD.MOV R10, RZ, RZ, -R10 ;  /* 0x000000ffff0a7224 */ /* 0x000fe200078e0a0a */
[----:B------:R-:W-:-:S03]  /*04c0*/  ISETP.NE.AND P3, PT, R4, RZ, PT ;  /* 0x000000ff0400720c */ /* 0x000fc60003f65270 */
[----:B------:R-:W-:Y:S01]  /*04d0*/  @!P1 IADD3 R17, PT, PT, R17, -R5, RZ ;  /* 0x8000000511119210 */ /* 0x000fe20007ffe0ff */
[----:B------:R-:W-:Y:S02]  /*04e0*/  IMAD R16, R19, R10, R16 ;  /* 0x0000000a13107224 */ /* 0x000fe400078e0210 */
[----:B------:R-:W-:Y:S01]  /*04f0*/  @P0 VIADD R14, R14, 0x1 ;  /* 0x000000010e0e0836 */ /* 0x000fe20000000000 */
[----:B------:R-:W-:Y:S02]  /*0500*/  ISETP.NE.AND P0, PT, R0, RZ, PT ;  /* 0x000000ff0000720c */ /* 0x000fe40003f05270 */
[----:B0-----:R-:W-:Y:S02]  /*0510*/  ISETP.GE.AND P1, PT, R15, 0x1, PT ;  /* 0x000000010f00780c */ /* 0x001fe40003f26270 */
[----:B------:R-:W-:Y:S01]  /*0520*/  @!P2 IADD3 R14, PT, PT, -R14, RZ, RZ ;  /* 0x000000ff0e0ea210 */ /* 0x000fe20007ffe1ff */
[----:B------:R-:W-:Y:S01]  /*0530*/  @!P4 IMAD.MOV R17, RZ, RZ, -R17 ;  /* 0x000000ffff11c224 */ /* 0x000fe200078e0a11 */
[----:B------:R-:W-:-:S02]  /*0540*/  @!P3 LOP3.LUT R14, RZ, R4, RZ, 0x33, !PT ;  /* 0x00000004ff0eb212 */ /* 0x000fc400078e33ff */
[----:B------:R-:W-:-:S05]  /*0550*/  CS2R R4, SRZ ;  /* 0x0000000000047805 */ /* 0x000fca000001ff00 */
[----:B------:R-:W-:Y:S02]  /*0560*/  @!P0 LOP3.LUT R17, RZ, R0, RZ, 0x33, !PT ;  /* 0x00000000ff118212 */ /* 0x000fe400078e33ff */
[----:B-1----:R-:W-:Y:S05]  /*0570*/  @!P1 BRA `(.L_x_0) ;  /* 0x00000008000c9947 */ /* 0x002fea0003800000 */
[C---:B------:R-:W-:Y:S01]  /*0580*/  ISETP.GE.U32.AND P0, PT, R15.reuse, 0x8, PT ;  /* 0x000000080f00780c */ /* 0x040fe20003f06070 */
[C---:B------:R-:W-:Y:S01]  /*0590*/  IMAD R0, R14.reuse, R0, R17 ;  /* 0x000000000e007224 */ /* 0x040fe200078e0211 */
[----:B------:R-:W-:Y:S01]  /*05a0*/  LOP3.LUT R18, R15, 0x7, RZ, 0xc0, !PT ;  /* 0x000000070f127812 */ /* 0x000fe200078ec0ff */
[----:B------:R-:W-:Y:S02]  /*05b0*/  HFMA2 R20, -RZ, RZ, 0, 0 ;  /* 0x00000000ff147431 */ /* 0x000fe400000001ff */
[----:B------:R-:W-:Y:S01]  /*05c0*/  IMAD R19, R14, R19, RZ ;  /* 0x000000130e137224 */ /* 0x000fe200078e02ff */
[----:B------:R-:W-:Y:S01]  /*05d0*/  ISETP.NE.AND P1, PT, R18, RZ, PT ;  /* 0x000000ff1200720c */ /* 0x000fe20003f25270 */
[----:B------:R-:W-:Y:S02]  /*05e0*/  IMAD.MOV.U32 R25, RZ, RZ, RZ ;  /* 0x000000ffff197224 */ /* 0x000fe400078e00ff */
[----:B------:R-:W-:-:S04]  /*05f0*/  IMAD R23, R0, R15, RZ ;  /* 0x0000000f00177224 */ /* 0x000fc800078e02ff */
[----:B------:R-:W-:Y:S06]  /*0600*/  @!P0 BRA `(.L_x_1) ;  /* 0x0000000000e48947 */ /* 0x000fec0003800000 */
[----:B------:R-:W0:Y:S01]  /*0610*/  LDCU.64 UR4, c[0x0][0x380] ;  /* 0x00007000ff0477ac */ /* 0x000e220008000a00 */
[----:B------:R-:W-:Y:S01]  /*0620*/  LOP3.LUT R20, R15, 0x7ffffff8, RZ, 0xc0, !PT ;  /* 0x7ffffff80f147812 */ /* 0x000fe200078ec0ff */
[----:B------:R-:W-:Y:S01]  /*0630*/  IMAD R22, R19, R15, R16 ;  /* 0x0000000f13167224 */ /* 0x000fe200078e0210 */
[----:B------:R-:W-:Y:S01]  /*0640*/  MOV R25, RZ ;  /* 0x000000ff00197202 */ /* 0x000fe20000000f00 */
[----:B------:R-:W-:Y:S01]  /*0650*/  IMAD.MOV.U32 R21, RZ, RZ, R23 ;  /* 0x000000ffff157224 */ /* 0x000fe200078e0017 */
[----:B------:R-:W-:Y:S01]  /*0660*/  IADD3 R24, PT, PT, -R20, RZ, RZ ;  /* 0x000000ff14187210 */ /* 0x000fe20007ffe1ff */
[----:B0-----:R-:W-:-:S04]  /*0670*/  UIADD3 UR4, UP0, UPT, UR4, 0x10, URZ ;  /* 0x0000001004047890 */ /* 0x001fc8000ff1e0ff */
[----:B------:R-:W-:-:S12]  /*0680*/  UIADD3.X UR5, UPT, UPT, URZ, UR5, URZ, UP0, !UPT ;  /* 0x00000005ff057290 */ /* 0x000fd800087fe4ff */
.L_x_2:
[----:B------:R-:W0:Y:S01]  /*0690*/  LDC.64 R10, c[0x0][0x388] ;  /* 0x0000e200ff0a7b82 */ /* 0x000e220000000a00 */
[----:B------:R-:W-:Y:S01]  /*06a0*/  MOV R3, UR5 ;  /* 0x0000000500037c02 */ /* 0x000fe20008000f00 */
[----:B------:R-:W-:-:S04]  /*06b0*/  IMAD.U32 R2, RZ, RZ, UR4 ;  /* 0x00000004ff027e24 */ /* 0x000fc8000f8e00ff */
[----:B------:R-:W-:-:S05]  /*06c0*/  IMAD.WIDE R2, R21, 0x4, R2 ;  /* 0x0000000415027825 */ /* 0x000fca00078e0202 */
[----:B------:R-:W2:Y:S04]  /*06d0*/  LDG.E R29, desc[UR6][R2.64+-0x10] ;  /* 0xfffff006021d7981 */ /* 0x000ea8000c1e1900 */
[----:B------:R-:W3:Y:S01]  /*06e0*/  LDG.E R27, desc[UR6][R2.64+-0xc] ;  /* 0xfffff406021b7981 */ /* 0x000ee2000c1e1900 */
[----:B0-----:R-:W-:-:S05]  /*06f0*/  IMAD.WIDE R10, R22, 0x4, R10 ;  /* 0x00000004160a7825 */ /* 0x001fca00078e020a */
[----:B------:R0:W2:Y:S01]  /*0700*/  LDG.E R26, desc[UR6][R10.64] ;  /* 0x000000060a1a7981 */ /* 0x0000a2000c1e1900 */
[----:B------:R-:W-:-:S05]  /*0710*/  IMAD.WIDE.U32 R12, R15, 0x4, R10 ;  /* 0x000000040f0c7825 */ /* 0x000fca00078e000a */
[----:B------:R1:W3:Y:S01]  /*0720*/  LDG.E R28, desc[UR6][R12.64] ;  /* 0x000000060c1c7981 */ /* 0x0002e2000c1e1900 */
[----:B------:R-:W-:-:S05]  /*0730*/  IMAD.WIDE.U32 R8, R15, 0x4, R12 ;  /* 0x000000040f087825 */ /* 0x000fca00078e000c */
[----:B------:R-:W4:Y:S01]  /*0740*/  LDG.E R0, desc[UR6][R8.64] ;  /* 0x0000000608007981 */ /* 0x000f22000c1e1900 */
[----:B------:R-:W-:-:S04]  /*0750*/  IMAD.WIDE.U32 R4, R15, 0x4, R8 ;  /* 0x000000040f047825 */ /* 0x000fc800078e0008 */
[C---:B------:R-:W-:Y:S01]  /*0760*/  IMAD.WIDE.U32 R6, R15.reuse, 0x4, R4 ;  /* 0x000000040f067825 */ /* 0x040fe200078e0004 */
[----:B------:R-:W4:Y:S03]  /*0770*/  LDG.E R9, desc[UR6][R2.64+-0x8] ;  /* 0xfffff80602097981 */ /* 0x000f26000c1e1900 */
[C---:B0-----:R-:W-:Y:S01]  /*0780*/  IMAD.WIDE.U32 R10, R15.reuse, 0x4, R6 ;  /* 0x000000040f0a7825 */ /* 0x041fe200078e0006 */
[----:B------:R2:W5:Y:S03]  /*0790*/  LDG.E R8, desc[UR6][R4.64] ;  /* 0x0000000604087981 */ /* 0x000566000c1e1900 */
[----:B-1----:R-:W-:-:S04]  /*07a0*/  IMAD.WIDE.U32 R12, R15, 0x4, R10 ;  /* 0x000000040f0c7825 */ /* 0x002fc800078e000a */
[----:B--2---:R-:W-:Y:S02]  /*07b0*/  FADD R4, R29, -R26 ;  /* 0x8000001a1d047221 */ /* 0x004fe40000000000 */
[----:B------:R-:W5:Y:S02]  /*07c0*/  LDG.E R29, desc[UR6][R2.64+-0x4] ;  /* 0xfffffc06021d7981 */ /* 0x000f64000c1e1900 */
[----:B------:R-:W-:Y:S01]  /*07d0*/  FADD R4, R4, R25 ;  /* 0x0000001904047221 */ /* 0x000fe20000000000 */
[----:B---3--:R-:W-:Y:S01]  /*07e0*/  FADD R28, R27, -R28 ;  /* 0x8000001c1b1c7221 */ /* 0x008fe20000000000 */
[----:B------:R0:W2:Y:S04]  /*07f0*/  LDG.E R26, desc[UR6][R6.64] ;  /* 0x00000006061a7981 */ /* 0x0000a8000c1e1900 */
[----:B------:R-:W2:Y:S04]  /*0800*/  LDG.E R27, desc[UR6][R2.64] ;  /* 0x00000006021b7981 */ /* 0x000ea8000c1e1900 */
[----:B------:R-:W3:Y:S01]  /*0810*/  LDG.E R25, desc[UR6][R10.64] ;  /* 0x000000060a197981 */ /* 0x000ee2000c1e1900 */
[----:B0-----:R-:W-:-:S03]  /*0820*/  FADD R7, R4, R28 ;  /* 0x0000001c04077221 */ /* 0x001fc60000000000 */
[----:B------:R-:W3:Y:S01]  /*0830*/  LDG.E R6, desc[UR6][R2.64+0x4] ;  /* 0x0000040602067981 */ /* 0x000ee2000c1e1900 */
[----:B------:R-:W-:-:S03]  /*0840*/  IMAD.WIDE.U32 R4, R15, 0x4, R12 ;  /* 0x000000040f047825 */ /* 0x000fc600078e000c */
[----:B------:R-:W3:Y:S04]  /*0850*/  LDG.E R28, desc[UR6][R12.64] ;  /* 0x000000060c1c7981 */ /* 0x000ee8000c1e1900 */
[----:B------:R-:W3:Y:S04]  /*0860*/  LDG.E R11, desc[UR6][R2.64+0x8] ;  /* 0x00000806020b7981 */ /* 0x000ee8000c1e1900 */
[----:B------:R-:W3:Y:S04]  /*0870*/  LDG.E R10, desc[UR6][R2.64+0xc] ;  /* 0x00000c06020a7981 */ /* 0x000ee8000c1e1900 */
[----:B------:R-:W3:Y:S01]  /*0880*/  LDG.E R5, desc[UR6][R4.64] ;  /* 0x0000000604057981 */ /* 0x000ee2000c1e1900 */
[----:B----4-:R-:W-:Y:S01]  /*0890*/  FADD R0, R9, -R0 ;  /* 0x8000000009007221 */ /* 0x010fe20000000000 */
[----:B------:R-:W-:-:S03]  /*08a0*/  VIADD R24, R24, 0x8 ;  /* 0x0000000818187836 */ /* 0x000fc60000000000 */
[----:B------:R-:W-:Y:S02]  /*08b0*/  FADD R0, R7, R0 ;  /* 0x0000000007007221 */ /* 0x000fe40000000000 */
[----:B------:R-:W-:Y:S01]  /*08c0*/  ISETP.NE.AND P0, PT, R24, RZ, PT ;  /* 0x000000ff1800720c */ /* 0x000fe20003f05270 */
[----:B------:R-:W-:Y:S01]  /*08d0*/  VIADD R21, R21, 0x8 ;  /* 0x0000000815157836 */ /* 0x000fe20000000000 */
[----:B------:R-:W-:Y:S01]  /*08e0*/  LEA R22, R15, R22, 0x3 ;  /* 0x000000160f167211 */ /* 0x000fe200078e18ff */
[----:B-----5:R-:W-:-:S04]  /*08f0*/  FADD R29, R29, -R8 ;  /* 0x800000081d1d7221 */ /* 0x020fc80000000000 */
[----:B------:R-:W-:Y:S01]  /*0900*/  FADD R0, R0, R29 ;  /* 0x0000001d00007221 */ /* 0x000fe20000000000 */
[----:B--2---:R-:W-:-:S04]  /*0910*/  FADD R27, R27, -R26 ;  /* 0x8000001a1b1b7221 */ /* 0x004fc80000000000 */
[----:B------:R-:W-:Y:S01]  /*0920*/  FADD R0, R0, R27 ;  /* 0x0000001b00007221 */ /* 0x000fe20000000000 */
[----:B---3--:R-:W-:-:S04]  /*0930*/  FADD R25, R6, -R25 ;  /* 0x8000001906197221 */ /* 0x008fc80000000000 */
[----:B------:R-:W-:Y:S01]  /*0940*/  FADD R0, R0, R25 ;  /* 0x0000001900007221 */ /* 0x000fe20000000000 */
[----:B------:R-:W-:-:S04]  /*0950*/  FADD R11, R11, -R28 ;  /* 0x8000001c0b0b7221 */ /* 0x000fc80000000000 */
[----:B------:R-:W-:Y:S01]  /*0960*/  FADD R0, R0, R11 ;  /* 0x0000000b00007221 */ /* 0x000fe20000000000 */
[----:B------:R-:W-:-:S04]  /*0970*/  FADD R5, R10, -R5 ;  /* 0x800000050a057221 */ /* 0x000fc80000000000 */
[----:B------:R-:W-:Y:S01]  /*0980*/  FADD R25, R0, R5 ;  /* 0x0000000500197221 */ /* 0x000fe20000000000 */
[----:B------:R-:W-:Y:S06]  /*0990*/  @P0 BRA `(.L_x_2) ;  /* 0xfffffffc003c0947 */ /* 0x000fec000383ffff */
.L_x_1:
[----:B------:R-:W-:Y:S05]  /*09a0*/  @!P1 BRA `(.L_x_3) ;  /* 0x0000000000fc9947 */ /* 0x000fea0003800000 */
[----:B------:R-:W-:Y:S02]  /*09b0*/  ISETP.GE.U32.AND P0, PT, R18, 0x4, PT ;  /* 0x000000041200780c */ /* 0x000fe40003f06070 */
[----:B------:R-:W-:-:S04]  /*09c0*/  LOP3.LUT R12, R15, 0x3, RZ, 0xc0, !PT ;  /* 0x000000030f0c7812 */ /* 0x000fc800078ec0ff */
[----:B------:R-:W-:-:S07]  /*09d0*/  ISETP.NE.AND P1, PT, R12, RZ, PT ;  /* 0x000000ff0c00720c */ /* 0x000fce0003f25270 */
[----:B------:R-:W-:Y:S06]  /*09e0*/  @!P0 BRA `(.L_x_4) ;  /* 0x00000000006c8947 */ /* 0x000fec0003800000 */
[----:B------:R-:W0:Y:S01]  /*09f0*/  LDC.64 R2, c[0x0][0x388] ;  /* 0x0000e200ff027b82 */ /* 0x000e220000000a00 */
[----:B------:R-:W-:Y:S01]  /*0a00*/  IADD3 R0, PT, PT, R19, R20, RZ ;  /* 0x0000001413007210 */ /* 0x000fe20007ffe0ff */
[----:B------:R-:W-:-:S04]  /*0a10*/  IMAD.IADD R7, R23, 0x1, R20 ;  /* 0x0000000117077824 */ /* 0x000fc800078e0214 */
[----:B------:R-:W-:Y:S02]  /*0a20*/  IMAD R9, R0, R15, R16 ;  /* 0x0000000f00097224 */ /* 0x000fe400078e0210 */
[----:B------:R-:W1:Y:S02]  /*0a30*/  LDC.64 R4, c[0x0][0x380] ;  /* 0x0000e000ff047b82 */ /* 0x000e640000000a00 */
[----:B0-----:R-:W-:-:S04]  /*0a40*/  IMAD.WIDE R2, R9, 0x4, R2 ;  /* 0x0000000409027825 */ /* 0x001fc800078e0202 */
[----:B-1----:R-:W-:-:S04]  /*0a50*/  IMAD.WIDE R4, R7, 0x4, R4 ;  /* 0x0000000407047825 */ /* 0x002fc800078e0204 */
[C---:B------:R-:W-:Y:S01]  /*0a60*/  IMAD.WIDE.U32 R6, R15.reuse, 0x4, R2 ;  /* 0x000000040f067825 */ /* 0x040fe200078e0002 */
[----:B------:R-:W2:Y:S04]  /*0a70*/  LDG.E R0, desc[UR6][R4.64] ;  /* 0x0000000604007981 */ /* 0x000ea8000c1e1900 */
[----:B------:R-:W2:Y:S01]  /*0a80*/  LDG.E R3, desc[UR6][R2.64] ;  /* 0x0000000602037981 */ /* 0x000ea2000c1e1900 */
[----:B------:R-:W-:-:S03]  /*0a90*/  IMAD.WIDE.U32 R8, R15, 0x4, R6 ;  /* 0x000000040f087825 */ /* 0x000fc600078e0006 */
[----:B------:R-:W3:Y:S04]  /*0aa0*/  LDG.E R18, desc[UR6][R6.64] ;  /* 0x0000000606127981 */ /* 0x000ee8000c1e1900 */
[----:B------:R-:W3:Y:S01]  /*0ab0*/  LDG.E R13, desc[UR6][R4.64+0x4] ;  /* 0x00000406040d7981 */ /* 0x000ee2000c1e1900 */
[----:B------:R-:W-:-:S03]  /*0ac0*/  IMAD.WIDE.U32 R10, R15, 0x4, R8 ;  /* 0x000000040f0a7825 */ /* 0x000fc600078e0008 */
[----:B------:R-:W4:Y:S04]  /*0ad0*/  LDG.E R21, desc[UR6][R4.64+0x8] ;  /* 0x0000080604157981 */ /* 0x000f28000c1e1900 */
[----:B------:R-:W4:Y:S04]  /*0ae0*/  LDG.E R22, desc[UR6][R8.64] ;  /* 0x0000000608167981 */ /* 0x000f28000c1e1900 */
[----:B------:R-:W5:Y:S04]  /*0af0*/  LDG.E R24, desc[UR6][R4.64+0xc] ;  /* 0x00000c0604187981 */ /* 0x000f68000c1e1900 */
[----:B------:R-:W5:Y:S01]  /*0b00*/  LDG.E R11, desc[UR6][R10.64] ;  /* 0x000000060a0b7981 */ /* 0x000f62000c1e1900 */
[----:B------:R-:W-:Y:S01]  /*0b10*/  IADD3 R20, PT, PT, R20, 0x4, RZ ;  /* 0x0000000414147810 */ /* 0x000fe20007ffe0ff */
[----:B--2---:R-:W-:-:S04]  /*0b20*/  FADD R0, R0, -R3 ;  /* 0x8000000300007221 */ /* 0x004fc80000000000 */
[----:B------:R-:W-:Y:S01]  /*0b30*/  FADD R0, R25, R0 ;  /* 0x0000000019007221 */ /* 0x000fe20000000000 */
[----:B---3--:R-:W-:-:S04]  /*0b40*/  FADD R13, R13, -R18 ;  /* 0x800000120d0d7221 */ /* 0x008fc80000000000 */
[----:B------:R-:W-:Y:S01]  /*0b50*/  FADD R0, R0, R13 ;  /* 0x0000000d00007221 */ /* 0x000fe20000000000 */
[----:B----4-:R-:W-:-:S04]  /*0b60*/  FADD R21, R21, -R22 ;  /* 0x8000001615157221 */ /* 0x010fc80000000000 */
[----:B------:R-:W-:Y:S01]  /*0b70*/  FADD R0, R0, R21 ;  /* 0x0000001500007221 */ /* 0x000fe20000000000 */
[----:B-----5:R-:W-:-:S04]  /*0b80*/  FADD R25, R24, -R11 ;  /* 0x8000000b18197221 */ /* 0x020fc80000000000 */
[----:B------:R-:W-:-:S07]  /*0b90*/  FADD R25, R0, R25 ;  /* 0x0000001900197221 */ /* 0x000fce0000000000 */
.L_x_4:
[----:B------:R-:W-:Y:S05]  /*0ba0*/  @!P1 BRA `(.L_x_3) ;  /* 0x00000000007c9947 */ /* 0x000fea0003800000 */
[----:B------:R-:W0:Y:S01]  /*0bb0*/  LDC.64 R6, c[0x0][0x388] ;  /* 0x0000e200ff067b82 */ /* 0x000e220000000a00 */
[----:B------:R-:W-:Y:S02]  /*0bc0*/  ISETP.NE.AND P0, PT, R12, 0x1, PT ;  /* 0x000000010c00780c */ /* 0x000fe40003f05270 */
[----:B------:R-:W-:-:S04]  /*0bd0*/  LOP3.LUT R0, R15, 0x1, RZ, 0xc0, !PT ;  /* 0x000000010f007812 */ /* 0x000fc800078ec0ff */
[----:B------:R-:W-:Y:S01]  /*0be0*/  ISETP.NE.U32.AND P1, PT, R0, 0x1, PT ;  /* 0x000000010000780c */ /* 0x000fe20003f25070 */
[----:B------:R-:W1:Y:S06]  /*0bf0*/  LDC.64 R8, c[0x0][0x380] ;  /* 0x0000e000ff087b82 */ /* 0x000e6c0000000a00 */
[----:B------:R-:W-:Y:S01]  /*0c00*/  @P0 IMAD.IADD R0, R19, 0x1, R20 ;  /* 0x0000000113000824 */ /* 0x000fe200078e0214 */
[----:B------:R-:W-:Y:S01]  /*0c10*/  @P0 IADD3 R11, PT, PT, R23, R20, RZ ;  /* 0x00000014170b0210 */ /* 0x000fe20007ffe0ff */
[----:B------:R-:W2:Y:S01]  /*0c20*/  LDC.64 R4, c[0x0][0x380] ;  /* 0x0000e000ff047b82 */ /* 0x000ea20000000a00 */
[----:B------:R-:W-:-:S02]  /*0c30*/  @P0 VIADD R20, R20, 0x2 ;  /* 0x0000000214140836 */ /* 0x000fc40000000000 */
[----:B------:R-:W-:Y:S02]  /*0c40*/  @P0 IMAD R13, R0, R15, R16 ;  /* 0x0000000f000d0224 */ /* 0x000fe400078e0210 */
[----:B------:R-:W-:Y:S01]  /*0c50*/  @!P1 IMAD.IADD R23, R23, 0x1, R20 ;  /* 0x0000000117179824 */ /* 0x000fe200078e0214 */
[----:B------:R-:W-:Y:S02]  /*0c60*/  @!P1 IADD3 R19, PT, PT, R19, R20, RZ ;  /* 0x0000001413139210 */ /* 0x000fe40007ffe0ff */
[----:B------:R-:W3:Y:S01]  /*0c70*/  LDC.64 R2, c[0x0][0x388] ;  /* 0x0000e200ff027b82 */ /* 0x000ee20000000a00 */
[----:B0-----:R-:W-:-:S04]  /*0c80*/  @P0 IMAD.WIDE R6, R13, 0x4, R6 ;  /* 0x000000040d060825 */ /* 0x001fc800078e0206 */
[----:B------:R-:W-:Y:S02]  /*0c90*/  @!P1 IMAD R19, R19, R15, R16 ;  /* 0x0000000f13139224 */ /* 0x000fe400078e0210 */
[----:B-1----:R-:W-:-:S04]  /*0ca0*/  @P0 IMAD.WIDE R8, R11, 0x4, R8 ;  /* 0x000000040b080825 */ /* 0x002fc800078e0208 */
[----:B------:R-:W-:Y:S01]  /*0cb0*/  @P0 IMAD.WIDE.U32 R10, R15, 0x4, R6 ;  /* 0x000000040f0a0825 */ /* 0x000fe200078e0006 */
[----:B------:R-:W4:Y:S04]  /*0cc0*/  @P0 LDG.E R0, desc[UR6][R8.64] ;  /* 0x0000000608000981 */ /* 0x000f28000c1e1900 */
[----:B------:R-:W4:Y:S01]  /*0cd0*/  @P0 LDG.E R7, desc[UR6][R6.64] ;  /* 0x0000000606070981 */ /* 0x000f22000c1e1900 */
[----:B--2---:R-:W-:-:S03]  /*0ce0*/  @!P1 IMAD.WIDE R4, R23, 0x4, R4 ;  /* 0x0000000417049825 */ /* 0x004fc600078e0204 */
[----:B------:R-:W2:Y:S01]  /*0cf0*/  @P0 LDG.E R12, desc[UR6][R8.64+0x4] ;  /* 0x00000406080c0981 */ /* 0x000ea2000c1e1900 */
[----:B---3--:R-:W-:-:S03]  /*0d00*/  @!P1 IMAD.WIDE R2, R19, 0x4, R2 ;  /* 0x0000000413029825 */ /* 0x008fc600078e0202 */
[----:B------:R-:W2:Y:S04]  /*0d10*/  @P0 LDG.E R11, desc[UR6][R10.64] ;  /* 0x000000060a0b0981 */ /* 0x000ea8000c1e1900 */
[----:B------:R-:W3:Y:S04]  /*0d20*/  @!P1 LDG.E R4, desc[UR6][R4.64] ;  /* 0x0000000604049981 */ /* 0x000ee8000c1e1900 */
[----:B------:R-:W3:Y:S01]  /*0d30*/  @!P1 LDG.E R3, desc[UR6][R2.64] ;  /* 0x0000000602039981 */ /* 0x000ee2000c1e1900 */
[----:B----4-:R-:W-:-:S04]  /*0d40*/  @P0 FADD R0, R0, -R7 ;  /* 0x8000000700000221 */ /* 0x010fc80000000000 */
[----:B------:R-:W-:Y:S01]  /*0d50*/  @P0 FADD R0, R25, R0 ;  /* 0x0000000019000221 */ /* 0x000fe20000000000 */
[----:B--2---:R-:W-:-:S04]  /*0d60*/  @P0 FADD R13, R12, -R11 ;  /* 0x8000000b0c0d0221 */ /* 0x004fc80000000000 */
[----:B------:R-:W-:Y:S01]  /*0d70*/  @P0 FADD R25, R0, R13 ;  /* 0x0000000d00190221 */ /* 0x000fe20000000000 */
[----:B---3--:R-:W-:-:S04]  /*0d80*/  @!P1 FADD R0, R4, -R3 ;  /* 0x8000000304009221 */ /* 0x008fc80000000000 */
[----:B------:R-:W-:-:S07]  /*0d90*/  @!P1 FADD R25, R25, R0 ;  /* 0x0000000019199221 */ /* 0x000fce0000000000 */
.L_x_3:
[----:B------:R0:W1:Y:S02]  /*0da0*/  F2F.F64.F32 R4, R25 ;  /* 0x0000001900047310 */ /* 0x0000640000201800 */
.L_x_0:
[----:B------:R-:W2:Y:S01]  /*0db0*/  MUFU.RCP64H R3, -0.59999990463256835938 ;  /* 0xbfe3333300037908 */ /* 0x000ea20000001800 */
[----:B------:R-:W-:Y:S01]  /*0dc0*/  HFMA2 R2, -RZ, RZ, 0, 5.9604644775390625e-08 ;  /* 0x00000001ff027431 */ /* 0x000fe200000001ff */
[----:B------:R-:W-:Y:S01]  /*0dd0*/  MOV R8, 0x33333333 ;  /* 0x3333333300087802 */ /* 0x000fe20000000f00 */
[----:B------:R-:W-:Y:S01]  /*0de0*/  IMAD.MOV.U32 R9, RZ, RZ, 0x3fe33333 ;  /* 0x3fe33333ff097424 */ /* 0x000fe200078e00ff */
[----:B-1----:R-:W-:Y:S01]  /*0df0*/  FSETP.GEU.AND P1, PT, |R5|, 6.5827683646048100446e-37, PT ;  /* 0x036000000500780b */ /* 0x002fe20003f2e200 */
[----:B------:R-:W-:Y:S04]  /*0e00*/  BSSY.RECONVERGENT B0, `(.L_x_5) ;  /* 0x0000010000007945 */ /* 0x000fe80003800200 */
[----:B--2---:R-:W-:-:S08]  /*0e10*/  DFMA R6, R2, R8, 1 ;  /* 0x3ff000000206742b */ /* 0x004fd00000000008 */
[----:B------:R-:W-:-:S08]  /*0e20*/  DFMA R6, R6, R6, R6 ;  /* 0x000000060606722b */ /* 0x000fd00000000006 */
[----:B------:R-:W-:-:S08]  /*0e30*/  DFMA R6, R2, R6, R2 ;  /* 0x000000060206722b */ /* 0x000fd00000000002 */
[----:B------:R-:W-:-:S08]  /*0e40*/  DFMA R2, R6, R8, 1 ;  /* 0x3ff000000602742b */ /* 0x000fd00000000008 */
[----:B------:R-:W-:-:S08]  /*0e50*/  DFMA R2, R6, R2, R6 ;  /* 0x000000020602722b */ /* 0x000fd00000000006 */
[----:B------:R-:W-:-:S08]  /*0e60*/  DMUL R6, R2, R4 ;  /* 0x0000000402067228 */ /* 0x000fd00000000000 */
[----:B------:R-:W-:-:S08]  /*0e70*/  DFMA R8, R6, R8, R4 ;  /* 0x000000080608722b */ /* 0x000fd00000000004 */
[----:B------:R-:W-:-:S10]  /*0e80*/  DFMA R2, R2, R8, R6 ;  /* 0x000000080202722b */ /* 0x000fd40000000006 */
[----:B------:R-:W-:-:S05]  /*0e90*/  FFMA R0, RZ, -1.7749999761581420898, R3 ;  /* 0xbfe33333ff007823 */ /* 0x000fca0000000003 */
[----:B------:R-:W-:-:S13]  /*0ea0*/  FSETP.GT.AND P0, PT, |R0|, 1.469367938527859385e-39, PT ;  /* 0x001000000000780b */ /* 0x000fda0003f04200 */
[----:B------:R-:W-:Y:S05]  /*0eb0*/  @P0 BRA P1, `(.L_x_6) ;  /* 0x0000000000100947 */ /* 0x000fea0000800000 */
[----:B------:R-:W-:-:S07]  /*0ec0*/  MOV R0, 0xee0 ;  /* 0x00000ee000007802 */ /* 0x000fce0000000f00 */
[----:B0-----:R-:W-:Y:S05]  /*0ed0*/  CALL.REL.NOINC `($__internal_0_$__cuda_sm20_div_rn_f64_full) ;  /* 0x0000000400207944 */ /* 0x001fea0003c00000 */
[----:B------:R-:W-:Y:S01]  /*0ee0*/  IMAD.MOV.U32 R2, RZ, RZ, R8 ;  /* 0x000000ffff027224 */ /* 0x000fe200078e0008 */
[----:B------:R-:W-:-:S07]  /*0ef0*/  MOV R3, R9 ;  /* 0x0000000900037202 */ /* 0x000fce0000000f00 */
.L_x_6:
[----:B------:R-:W-:Y:S05]  /*0f00*/  BSYNC.RECONVERGENT B0 ;  /* 0x0000000000007941 */ /* 0x000fea0003800200 */
.L_x_5:
[----:B------:R-:W-:Y:S02]  /*0f10*/  HFMA2 R5, -RZ, RZ, 1.9912109375, 0.00128841400146484375 ;  /* 0x3ff71547ff057431 */ /* 0x000fe400000001ff */
[----:B------:R-:W-:Y:S01]  /*0f20*/  IMAD.MOV.U32 R4, RZ, RZ, 0x652b82fe ;  /* 0x652b82feff047424 */ /* 0x000fe200078e00ff */
[----:B------:R-:W-:Y:S01]  /*0f30*/  UMOV UR4, 0xfefa39ef ;  /* 0xfefa39ef00047882 */ /* 0x000fe20000000000 */
[----:B------:R-:W-:Y:S01]  /*0f40*/  UMOV UR5, 0x3fe62e42 ;  /* 0x3fe62e4200057882 */ /* 0x000fe20000000000 */
[----:B------:R-:W-:Y:S01]  /*0f50*/  FSETP.GEU.AND P0, PT, |R3|, 4.1917929649353027344, PT ;  /* 0x4086232b0300780b */ /* 0x000fe20003f0e200 */
[----:B------:R-:W-:Y:S02]  /*0f60*/  BSSY.RECONVERGENT B0, `(.L_x_7) ;  /* 0x0000036000007945 */ /* 0x000fe40003800200 */
[----:B------:R-:W-:-:S08]  /*0f70*/  DFMA R4, R2, R4, 6.75539944105574400000e+15 ;  /* 0x433800000204742b */ /* 0x000fd00000000004 */
[----:B------:R-:W-:-:S08]  /*0f80*/  DADD R6, R4, -6.75539944105574400000e+15 ;  /* 0xc338000004067429 */ /* 0x000fd00000000000 */
[----:B------:R-:W-:Y:S01]  /*0f90*/  DFMA R8, R6, -UR4, R2 ;  /* 0x8000000406087c2b */ /* 0x000fe20008000002 */
[----:B------:R-:W-:Y:S01]  /*0fa0*/  UMOV UR4, 0x3b39803f ;  /* 0x3b39803f00047882 */ /* 0x000fe20000000000 */
[----:B------:R-:W-:-:S06]  /*0fb0*/  UMOV UR5, 0x3c7abc9e ;  /* 0x3c7abc9e00057882 */ /* 0x000fcc0000000000 */
[----:B------:R-:W-:Y:S01]  /*0fc0*/  DFMA R6, R6, -UR4, R8 ;  /* 0x8000000406067c2b */ /* 0x000fe20008000008 */
[----:B------:R-:W-:Y:S01]  /*0fd0*/  UMOV UR4, 0x69ce2bdf ;  /* 0x69ce2bdf00047882 */ /* 0x000fe20000000000 */
[----:B------:R-:W-:Y:S01]  /*0fe0*/  IMAD.MOV.U32 R8, RZ, RZ, -0x35dec16 ;  /* 0xfca213eaff087424 */ /* 0x000fe200078e00ff */
[----:B------:R-:W-:Y:S01]  /*0ff0*/  MOV R9, 0x3e928af3 ;  /* 0x3e928af300097802 */ /* 0x000fe20000000f00 */
[----:B------:R-:W-:-:S05]  /*1000*/  UMOV UR5, 0x3e5ade15 ;  /* 0x3e5ade1500057882 */ /* 0x000fca0000000000 */
[----:B------:R-:W-:Y:S01]  /*1010*/  DFMA R8, R6, UR4, R8 ;  /* 0x0000000406087c2b */ /* 0x000fe20008000008 */
[----:B------:R-:W-:Y:S01]  /*1020*/  UMOV UR4, 0x62401315 ;  /* 0x6240131500047882 */ /* 0x000fe20000000000 */
[----:B------:R-:W-:-:S06]  /*1030*/  UMOV UR5, 0x3ec71dee ;  /* 0x3ec71dee00057882 */ /* 0x000fcc0000000000 */
[----:B------:R-:W-:Y:S01]  /*1040*/  DFMA R8, R6, R8, UR4 ;  /* 0x0000000406087e2b */ /* 0x000fe20008000008 */
        /* <DEDUP_REMOVED lines=20> */
[----:B------:R-:W-:-:S08]  /*1190*/  DFMA R8, R6, R8, UR4 ;  /* 0x0000000406087e2b */ /* 0x000fd00008000008 */
[----:B------:R-:W-:-:S08]  /*11a0*/  DFMA R8, R6, R8, 1 ;  /* 0x3ff000000608742b */ /* 0x000fd00000000008 */
[----:B------:R-:W-:-:S10]  /*11b0*/  DFMA R8, R6, R8, 1 ;  /* 0x3ff000000608742b */ /* 0x000fd40000000008 */
[----:B------:R-:W-:Y:S01]  /*11c0*/  IMAD R7, R4, 0x100000, R9 ;  /* 0x0010000004077824 */ /* 0x000fe200078e0209 */
[----:B------:R-:W-:Y:S01]  /*11d0*/  MOV R6, R8 ;  /* 0x0000000800067202 */ /* 0x000fe20000000f00 */
[----:B------:R-:W-:Y:S06]  /*11e0*/  @!P0 BRA `(.L_x_8) ;  /* 0x0000000000348947 */ /* 0x000fec0003800000 */
[----:B------:R-:W-:Y:S01]  /*11f0*/  FSETP.GEU.AND P1, PT, |R3|, 4.2275390625, PT ;  /* 0x408748000300780b */ /* 0x000fe20003f2e200 */
[C---:B------:R-:W-:Y:S02]  /*1200*/  DADD R6, R2.reuse, +INF ;  /* 0x7ff0000002067429 */ /* 0x040fe40000000000 */
[----:B------:R-:W-:-:S08]  /*1210*/  DSETP.GEU.AND P0, PT, R2, RZ, PT ;  /* 0x000000ff0200722a */ /* 0x000fd00003f0e000 */
[----:B------:R-:W-:Y:S02]  /*1220*/  FSEL R6, R6, RZ, P0 ;  /* 0x000000ff06067208 */ /* 0x000fe40000000000 */
[----:B------:R-:W-:Y:S01]  /*1230*/  @!P1 LEA.HI R0, R4, R4, RZ, 0x1 ;  /* 0x0000000404009211 */ /* 0x000fe200078f08ff */
[----:B------:R-:W-:Y:S01]  /*1240*/  @!P1 IMAD.MOV.U32 R2, RZ, RZ, R8 ;  /* 0x000000ffff029224 */ /* 0x000fe200078e0008 */
[----:B------:R-:W-:Y:S02]  /*1250*/  FSEL R7, R7, RZ, P0 ;  /* 0x000000ff07077208 */ /* 0x000fe40000000000 */
[----:B------:R-:W-:-:S05]  /*1260*/  @!P1 SHF.R.S32.HI R3, RZ, 0x1, R0 ;  /* 0x00000001ff039819 */ /* 0x000fca0000011400 */
[----:B------:R-:W-:Y:S01]  /*1270*/  @!P1 IMAD.IADD R4, R4, 0x1, -R3 ;  /* 0x0000000104049824 */ /* 0x000fe200078e0a03 */
[----:B------:R-:W-:-:S04]  /*1280*/  @!P1 LEA R3, R3, R9, 0x14 ;  /* 0x0000000903039211 */ /* 0x000fc800078ea0ff */
[----:B------:R-:W-:Y:S02]  /*1290*/  @!P1 LEA R5, R4, 0x3ff00000, 0x14 ;  /* 0x3ff0000004059811 */ /* 0x000fe400078ea0ff */
[----:B------:R-:W-:-:S06]  /*12a0*/  @!P1 MOV R4, RZ ;  /* 0x000000ff00049202 */ /* 0x000fcc0000000f00 */
[----:B------:R-:W-:-:S11]  /*12b0*/  @!P1 DMUL R6, R2, R4 ;  /* 0x0000000402069228 */ /* 0x000fd60000000000 */
.L_x_8:
[----:B------:R-:W-:Y:S05]  /*12c0*/  BSYNC.RECONVERGENT B0 ;  /* 0x0000000000007941 */ /* 0x000fea0003800200 */
.L_x_7:
[----:B------:R-:W1:Y:S01]  /*12d0*/  LDCU UR4, c[0x0][0x39c] ;  /* 0x00007380ff0477ac */ /* 0x000e620008000800 */
[----:B------:R-:W2:Y:S01]  /*12e0*/  LDC.64 R2, c[0x0][0x390] ;  /* 0x0000e400ff027b82 */ /* 0x000ea20000000a00 */
[----:B------:R-:W3:Y:S01]  /*12f0*/  F2F.F32.F64 R7, R6 ;  /* 0x0000000600077310 */ /* 0x000ee20000301000 */
[----:B------:R-:W4:Y:S01]  /*1300*/  LDCU UR5, c[0x0][0x3a4] ;  /* 0x00007480ff0577ac */ /* 0x000f220008000800 */
[----:B-1----:R-:W-:-:S04]  /*1310*/  IMAD R5, R14, UR4, R17 ;  /* 0x000000040e057c24 */ /* 0x002fc8000f8e0211 */
[----:B----4-:R-:W-:-:S04]  /*1320*/  IMAD R5, R5, UR5, R16 ;  /* 0x0000000505057c24 */ /* 0x010fc8000f8e0210 */
[----:B--2---:R-:W-:-:S05]  /*1330*/  IMAD.WIDE R2, R5, 0x4, R2 ;  /* 0x0000000405027825 */ /* 0x004fca00078e0202 */
[----:B---3--:R-:W-:Y:S01]  /*1340*/  STG.E desc[UR6][R2.64], R7 ;  /* 0x0000000702007986 */ /* 0x008fe2000c101906 */
[----:B------:R-:W-:Y:S05]  /*1350*/  EXIT ;  /* 0x000000000000794d */ /* 0x000fea0003800000 */
        .weak           $__internal_0_$__cuda_sm20_div_rn_f64_full
        .type           $__internal_0_$__cuda_sm20_div_rn_f64_full,@function
        .size           $__internal_0_$__cuda_sm20_div_rn_f64_full,(.L_x_14 - $__internal_0_$__cuda_sm20_div_rn_f64_full)
$__internal_0_$__cuda_sm20_div_rn_f64_full:
[----:B------:R-:W-:Y:S01]  /*1360*/  MOV R3, 0xbff33333 ;  /* 0xbff3333300037802 */ /* 0x000fe20000000f00 */
[----:B------:R-:W-:Y:S01]  /*1370*/  IMAD.MOV.U32 R2, RZ, RZ, 0x33333333 ;  /* 0x33333333ff027424 */ /* 0x000fe200078e00ff */
[----:B------:R-:W-:Y:S01]  /*1380*/  FSETP.GEU.AND P1, PT, |R5|, 1.469367938527859385e-39, PT ;  /* 0x001000000500780b */ /* 0x000fe20003f2e200 */
[----:B------:R-:W-:Y:S01]  /*1390*/  IMAD.MOV.U32 R6, RZ, RZ, 0x1 ;  /* 0x00000001ff067424 */ /* 0x000fe200078e00ff */
[----:B------:R-:W0:Y:S01]  /*13a0*/  MUFU.RCP64H R7, R3 ;  /* 0x0000000300077308 */ /* 0x000e220000001800 */
[----:B------:R-:W-:Y:S01]  /*13b0*/  MOV R20, 0x3fe00000 ;  /* 0x3fe0000000147802 */ /* 0x000fe20000000f00 */
[----:B------:R-:W-:Y:S03]  /*13c0*/  BSSY.RECONVERGENT B1, `(.L_x_9) ;  /* 0x0000045000017945 */ /* 0x000fe60003800200 */
[----:B------:R-:W-:Y:S01]  /*13d0*/  IADD3 R22, PT, PT, R20, -0x1, RZ ;  /* 0xffffffff14167810 */ /* 0x000fe20007ffe0ff */
[----:B0-----:R-:W-:-:S08]  /*13e0*/  DFMA R8, R6, -R2, 1 ;  /* 0x3ff000000608742b */ /* 0x001fd00000000802 */
[----:B------:R-:W-:Y:S01]  /*13f0*/  DFMA R10, R8, R8, R8 ;  /* 0x00000008080a722b */ /* 0x000fe20000000008 */
[----:B------:R-:W-:Y:S02]  /*1400*/  LOP3.LUT R8, R5, 0x7ff00000, RZ, 0xc0, !PT ;  /* 0x7ff0000005087812 */ /* 0x000fe400078ec0ff */
[----:B------:R-:W-:Y:S02]  /*1410*/  MOV R9, 0x1ca00000 ;  /* 0x1ca0000000097802 */ /* 0x000fe40000000f00 */
[----:B------:R-:W-:Y:S01]  /*1420*/  ISETP.GE.U32.AND P0, PT, R8, 0x3fe00000, PT ;  /* 0x3fe000000800780c */ /* 0x000fe20003f06070 */
[----:B------:R-:W-:Y:S02]  /*1430*/  IMAD.MOV.U32 R15, RZ, RZ, R8 ;  /* 0x000000ffff0f7224 */ /* 0x000fe400078e0008 */
[----:B------:R-:W-:Y:S01]  /*1440*/  DFMA R12, R6, R10, R6 ;  /* 0x0000000a060c722b */ /* 0x000fe20000000006 */
[----:B------:R-:W-:Y:S01]  /*1450*/  SEL R9, R9, 0x63400000, !P0 ;  /* 0x6340000009097807 */ /* 0x000fe20004000000 */
[----:B------:R-:W-:-:S03]  /*1460*/  IMAD.MOV.U32 R6, RZ, RZ, R4 ;  /* 0x000000ffff067224 */ /* 0x000fc600078e0004 */
[C-C-:B------:R-:W-:Y:S02]  /*1470*/  @!P1 LOP3.LUT R10, R9.reuse, 0x80000000, R5.reuse, 0xf8, !PT ;  /* 0x80000000090a9812 */ /* 0x140fe400078ef805 */
[----:B------:R-:W-:Y:S01]  /*1480*/  LOP3.LUT R7, R9, 0x800fffff, R5, 0xf8, !PT ;  /* 0x800fffff09077812 */ /* 0x000fe200078ef805 */
[----:B------:R-:W-:Y:S01]  /*1490*/  DFMA R18, R12, -R2, 1 ;  /* 0x3ff000000c12742b */ /* 0x000fe20000000802 */
[----:B------:R-:W-:Y:S02]  /*14a0*/  @!P1 LOP3.LUT R11, R10, 0x100000, RZ, 0xfc, !PT ;  /* 0x001000000a0b9812 */ /* 0x000fe400078efcff */
[----:B------:R-:W-:-:S06]  /*14b0*/  @!P1 MOV R10, RZ ;  /* 0x000000ff000a9202 */ /* 0x000fcc0000000f00 */
[----:B------:R-:W-:Y:S02]  /*14c0*/  @!P1 DFMA R6, R6, 2, -R10 ;  /* 0x400000000606982b */ /* 0x000fe4000000080a */
[----:B------:R-:W-:-:S08]  /*14d0*/  DFMA R10, R12, R18, R12 ;  /* 0x000000120c0a722b */ /* 0x000fd0000000000c */
[----:B------:R-:W-:Y:S01]  /*14e0*/  @!P1 LOP3.LUT R15, R7, 0x7ff00000, RZ, 0xc0, !PT ;  /* 0x7ff00000070f9812 */ /* 0x000fe200078ec0ff */
[----:B------:R-:W-:-:S04]  /*14f0*/  DMUL R12, R10, R6 ;  /* 0x000000060a0c7228 */ /* 0x000fc80000000000 */
[----:B------:R-:W-:-:S04]  /*1500*/  VIADD R21, R15, 0xffffffff ;  /* 0xffffffff0f157836 */ /* 0x000fc80000000000 */
[----:B------:R-:W-:Y:S01]  /*1510*/  DFMA R18, R12, -R2, R6 ;  /* 0x800000020c12722b */ /* 0x000fe20000000006 */
[----:B------:R-:W-:-:S04]  /*1520*/  ISETP.GT.U32.AND P0, PT, R21, 0x7feffffe, PT ;  /* 0x7feffffe1500780c */ /* 0x000fc80003f04070 */
[----:B------:R-:W-:-:S03]  /*1530*/  ISETP.GT.U32.OR P0, PT, R22, 0x7feffffe, P0 ;  /* 0x7feffffe1600780c */ /* 0x000fc60000704470 */
[----:B------:R-:W-:-:S10]  /*1540*/  DFMA R10, R10, R18, R12 ;  /* 0x000000120a0a722b */ /* 0x000fd4000000000c */
[----:B------:R-:W-:Y:S05]  /*1550*/  @P0 BRA `(.L_x_10) ;  /* 0x0000000000680947 */ /* 0x000fea0003800000 */
[----:B------:R-:W-:Y:S01]  /*1560*/  IMAD.MOV.U32 R5, RZ, RZ, 0x3fe00000 ;  /* 0x3fe00000ff057424 */ /* 0x000fe200078e00ff */
[----:B------:R-:W-:-:S04]  /*1570*/  MOV R4, RZ ;  /* 0x000000ff00047202 */ /* 0x000fc80000000f00 */
[----:B------:R-:W-:-:S04]  /*1580*/  VIADDMNMX R8, R8, -R5, 0xb9600000, !PT ;  /* 0xb960000008087446 */ /* 0x000fc80007800905 */
[----:B------:R-:W-:-:S04]  /*1590*/  VIMNMX R8, PT, PT, R8, 0x46a00000, PT ;  /* 0x46a0000008087848 */ /* 0x000fc80003fe0100 */
[----:B------:R-:W-:-:S05]  /*15a0*/  IADD3 R12, PT, PT, -R9, R8, RZ ;  /* 0x00000008090c7210 */ /* 0x000fca0007ffe1ff */
[----:B------:R-:W-:-:S06]  /*15b0*/  VIADD R5, R12, 0x7fe00000 ;  /* 0x7fe000000c057836 */ /* 0x000fcc0000000000 */
[----:B------:R-:W-:-:S10]  /*15c0*/  DMUL R8, R10, R4 ;  /* 0x000000040a087228 */ /* 0x000fd40000000000 */
[----:B------:R-:W-:-:S13]  /*15d0*/  FSETP.GTU.AND P0, PT, |R9|, 1.469367938527859385e-39, PT ;  /* 0x001000000900780b */ /* 0x000fda0003f0c200 */
[----:B------:R-:W-:Y:S05]  /*15e0*/  @P0 BRA `(.L_x_11) ;  /* 0x0000000000880947 */ /* 0x000fea0003800000 */
[----:B------:R-:W-:Y:S01]  /*15f0*/  DFMA R2, R10, -R2, R6 ;  /* 0x800000020a02722b */ /* 0x000fe20000000006 */
[----:B------:R-:W-:-:S09]  /*1600*/  IMAD.MOV.U32 R4, RZ, RZ, RZ ;  /* 0x000000ffff047224 */ /* 0x000fd200078e00ff */
[C---:B------:R-:W-:Y:S02]  /*1610*/  FSETP.NEU.AND P0, PT, R3.reuse, RZ, PT ;  /* 0x000000ff0300720b */ /* 0x040fe40003f0d000 */
[----:B------:R-:W-:-:S04]  /*1620*/  LOP3.LUT R2, R3, 0xbfe33333, RZ, 0x3c, !PT ;  /* 0xbfe3333303027812 */ /* 0x000fc800078e3cff */
[----:B------:R-:W-:-:S04]  /*1630*/  LOP3.LUT R7, R2, 0x80000000, RZ, 0xc0, !PT ;  /* 0x8000000002077812 */ /* 0x000fc800078ec0ff */
[----:B------:R-:W-:-:S03]  /*1640*/  LOP3.LUT R5, R7, R5, RZ, 0xfc, !PT ;  /* 0x0000000507057212 */ /* 0x000fc600078efcff */
[----:B------:R-:W-:Y:S05]  /*1650*/  @!P0 BRA `(.L_x_11) ;  /* 0x00000000006c8947 */ /* 0x000fea0003800000 */
[----:B------:R-:W-:Y:S01]  /*1660*/  IADD3 R3, PT, PT, -R12, RZ, RZ ;  /* 0x000000ff0c037210 */ /* 0x000fe20007ffe1ff */
[----:B------:R-:W-:Y:S01]  /*1670*/  IMAD.MOV.U32 R2, RZ, RZ, RZ ;  /* 0x000000ffff027224 */ /* 0x000fe200078e00ff */
[----:B------:R-:W-:-:S05]  /*1680*/  DMUL.RP R4, R10, R4 ;  /* 0x000000040a047228 */ /* 0x000fca0000008000 */
[----:B------:R-:W-:-:S05]  /*1690*/  DFMA R2, R8, -R2, R10 ;  /* 0x800000020802722b */ /* 0x000fca000000000a */
[----:B------:R-:W-:Y:S02]  /*16a0*/  LOP3.LUT R7, R5, R7, RZ, 0x3c, !PT ;  /* 0x0000000705077212 */ /* 0x000fe400078e3cff */
[----:B------:R-:W-:-:S04]  /*16b0*/  IADD3 R2, PT, PT, -R12, -0x43300000, RZ ;  /* 0xbcd000000c027810 */ /* 0x000fc80007ffe1ff */
[----:B------:R-:W-:-:S04]  /*16c0*/  FSETP.NEU.AND P0, PT, |R3|, R2, PT ;  /* 0x000000020300720b */ /* 0x000fc80003f0d200 */
[----:B------:R-:W-:Y:S02]  /*16d0*/  FSEL R8, R4, R8, !P0 ;  /* 0x0000000804087208 */ /* 0x000fe40004000000 */
[----:B------:R-:W-:Y:S01]  /*16e0*/  FSEL R9, R7, R9, !P0 ;  /* 0x0000000907097208 */ /* 0x000fe20004000000 */
[----:B------:R-:W-:Y:S06]  /*16f0*/  BRA `(.L_x_11) ;  /* 0x0000000000447947 */ /* 0x000fec0003800000 */
.L_x_10:
[----:B------:R-:W-:-:S14]  /*1700*/  DSETP.NAN.AND P0, PT, R4, R4, PT ;  /* 0x000000040400722a */ /* 0x000fdc0003f08000 */
[----:B------:R-:W-:Y:S05]  /*1710*/  @P0 BRA `(.L_x_12) ;  /* 0x0000000000340947 */ /* 0x000fea0003800000 */
[----:B------:R-:W-:Y:S01]  /*1720*/  ISETP.NE.AND P0, PT, R15, R20, PT ;  /* 0x000000140f00720c */ /* 0x000fe20003f05270 */
[----:B------:R-:W-:Y:S01]  /*1730*/  IMAD.MOV.U32 R9, RZ, RZ, -0x80000 ;  /* 0xfff80000ff097424 */ /* 0x000fe200078e00ff */
[----:B------:R-:W-:-:S11]  /*1740*/  MOV R8, 0x0 ;  /* 0x0000000000087802 */ /* 0x000fd60000000f00 */
[----:B------:R-:W-:Y:S05]  /*1750*/  @!P0 BRA `(.L_x_11) ;  /* 0x00000000002c8947 */ /* 0x000fea0003800000 */
[----:B------:R-:W-:Y:S02]  /*1760*/  ISETP.NE.AND P0, PT, R15, 0x7ff00000, PT ;  /* 0x7ff000000f00780c */ /* 0x000fe40003f05270 */
[----:B------:R-:W-:Y:S02]  /*1770*/  LOP3.LUT R4, R5, 0xbfe33333, RZ, 0x3c, !PT ;  /* 0xbfe3333305047812 */ /* 0x000fe400078e3cff */
[----:B------:R-:W-:Y:S02]  /*1780*/  ISETP.EQ.OR P0, PT, R20, RZ, !P0 ;  /* 0x000000ff1400720c */ /* 0x000fe40004702670 */
[----:B------:R-:W-:-:S11]  /*1790*/  LOP3.LUT R9, R4, 0x80000000, RZ, 0xc0, !PT ;  /* 0x8000000004097812 */ /* 0x000fd600078ec0ff */
[----:B------:R-:W-:Y:S02]  /*17a0*/  @P0 LOP3.LUT R2, R9, 0x7ff00000, RZ, 0xfc, !PT ;  /* 0x7ff0000009020812 */ /* 0x000fe400078efcff */
[----:B------:R-:W-:Y:S01]  /*17b0*/  @!P0 MOV R8, RZ ;  /* 0x000000ff00088202 */ /* 0x000fe20000000f00 */
[----:B------:R-:W-:Y:S01]  /*17c0*/  @P0 IMAD.MOV.U32 R8, RZ, RZ, RZ ;  /* 0x000000ffff080224 */ /* 0x000fe200078e00ff */
[----:B------:R-:W-:Y:S01]  /*17d0*/  @P0 MOV R9, R2 ;  /* 0x0000000200090202 */ /* 0x000fe20000000f00 */
[----:B------:R-:W-:Y:S06]  /*17e0*/  BRA `(.L_x_11) ;  /* 0x0000000000087947 */ /* 0x000fec0003800000 */
.L_x_12:
[----:B------:R-:W-:Y:S01]  /*17f0*/  LOP3.LUT R9, R5, 0x80000, RZ, 0xfc, !PT ;  /* 0x0008000005097812 */ /* 0x000fe200078efcff */
[----:B------:R-:W-:-:S07]  /*1800*/  IMAD.MOV.U32 R8, RZ, RZ, R4 ;  /* 0x000000ffff087224 */ /* 0x000fce00078e0004 */
.L_x_11:
[----:B------:R-:W-:Y:S05]  /*1810*/  BSYNC.RECONVERGENT B1 ;  /* 0x0000000000017941 */ /* 0x000fea0003800200 */
.L_x_9:
[----:B------:R-:W-:Y:S01]  /*1820*/  HFMA2 R3, -RZ, RZ, 0, 0 ;  /* 0x00000000ff037431 */ /* 0x000fe200000001ff */
[----:B------:R-:W-:-:S04]  /*1830*/  MOV R2, R0 ;  /* 0x0000000000027202 */ /* 0x000fc80000000f00 */
[----:B------:R-:W-:Y:S05]  /*1840*/  RET.REL.NODEC R2 `(_Z14matmult_kernelPKfS0_Pfiiii) ;  /* 0xffffffe402ec7950 */ /* 0x000fea0003c3ffff */
.L_x_13:
[----:B------:R-:W-:-:S00]  /*1850*/  BRA `(.L_x_13) ;  /* 0xfffffffc00fc7947 */ /* 0x000fc0000383ffff */
[----:B------:R-:W-:-:S00]  /*1860*/  NOP ;  /* 0x0000000000007918 */ /* 0x000fc00000000000 */
        /* <DEDUP_REMOVED lines=9> */
.L_x_14:


//--------------------- .nv.shared.reserved.0     --------------------------
	.section	.nv.shared.reserved.0,"aw",@nobits
	.weak		__nv_reservedSMEM_offset_0_alias
	.size		__nv_reservedSMEM_offset_0_alias, 0, 64
	.other		__nv_reservedSMEM_offset_0_alias,@"STO_CUDA_RESERVED_SHARED STV_DEFAULT"
__nv_reservedSMEM_offset_0_alias:
	.zero		0
	.zero		64


//--------------------- .nv.constant0._Z14matmult_kernelPKfS0_Pfiiii --------------------------
	.section	.nv.constant0._Z14matmult_kernelPKfS0_Pfiiii,"a",@progbits
	.sectionflags	@""
	.align	4
.nv.constant0._Z14matmult_kernelPKfS0_Pfiiii:
	.zero		936


//--------------------- SYMBOLS --------------------------

	.type		.nv.reservedSmem.offset0,@object
	.size		.nv.reservedSmem.offset0,0x4
